//
// Generated by NVIDIA NVVM Compiler
//
// Compiler Build ID: CL-36424714
// Cuda compilation tools, release 13.0, V13.0.88
// Based on NVVM 20.0.0
//

.version 9.0
.target sm_100
.address_size 64

	// .globl	_Z14matrixAdditionPiS_S_i
.extern .func  (.param .b32 func_retval0) vprintf
(
	.param .b64 vprintf_param_0,
	.param .b64 vprintf_param_1
)
;
.global .align 1 .b8 $str[42] = {91, 77, 65, 84, 95, 65, 68, 68, 93, 58, 32, 80, 105, 110, 103, 32, 102, 114, 111, 109, 32, 98, 108, 111, 99, 107, 32, 37, 100, 44, 32, 116, 104, 114, 101, 97, 100, 32, 37, 100, 10};

.visible .entry _Z14matrixAdditionPiS_S_i(
	.param .u64 .ptr .align 1 _Z14matrixAdditionPiS_S_i_param_0,
	.param .u64 .ptr .align 1 _Z14matrixAdditionPiS_S_i_param_1,
	.param .u64 .ptr .align 1 _Z14matrixAdditionPiS_S_i_param_2,
	.param .u32 _Z14matrixAdditionPiS_S_i_param_3
)
{
	.local .align 8 .b8 	__local_depot0[8];
	.reg .b64 	%SP;
	.reg .b64 	%SPL;
	.reg .pred 	%p<3>;
	.reg .b32 	%r<19>;
	.reg .b64 	%rd<15>;

	mov.u64 	%SPL, __local_depot0;
	cvta.local.u64 	%SP, %SPL;
	ld.param.u64 	%rd1, [_Z14matrixAdditionPiS_S_i_param_0];
	ld.param.u64 	%rd2, [_Z14matrixAdditionPiS_S_i_param_1];
	ld.param.u64 	%rd3, [_Z14matrixAdditionPiS_S_i_param_2];
	ld.param.u32 	%r4, [_Z14matrixAdditionPiS_S_i_param_3];
	mov.u32 	%r1, %tid.x;
	setp.ne.s32 	%p1, %r1, 0;
	@%p1 bra 	$L__BB0_2;
	add.u64 	%rd4, %SP, 0;
	add.u64 	%rd5, %SPL, 0;
	mov.u32 	%r5, %ctaid.x;
	mov.b32 	%r6, 0;
	st.local.v2.u32 	[%rd5], {%r5, %r6};
	mov.u64 	%rd6, $str;
	cvta.global.u64 	%rd7, %rd6;
	{ // callseq 0, 0
	.param .b64 param0;
	st.param.b64 	[param0], %rd7;
	.param .b64 param1;
	st.param.b64 	[param1], %rd4;
	.param .b32 retval0;
	call.uni (retval0), 
	vprintf, 
	(
	param0, 
	param1
	);
	ld.param.b32 	%r7, [retval0];
	} // callseq 0
$L__BB0_2:
	mov.u32 	%r9, %ctaid.y;
	mov.u32 	%r10, %ntid.y;
	mov.u32 	%r11, %tid.y;
	mad.lo.s32 	%r2, %r9, %r10, %r11;
	mov.u32 	%r12, %ctaid.x;
	mov.u32 	%r13, %ntid.x;
	mad.lo.s32 	%r3, %r12, %r13, %r1;
	max.s32 	%r14, %r2, %r3;
	setp.ge.s32 	%p2, %r14, %r4;
	@%p2 bra 	$L__BB0_4;
	mad.lo.s32 	%r15, %r4, %r2, %r3;
	cvta.to.global.u64 	%rd8, %rd1;
	mul.wide.s32 	%rd9, %r15, 4;
	add.s64 	%rd10, %rd8, %rd9;
	ld.global.u32 	%r16, [%rd10];
	cvta.to.global.u64 	%rd11, %rd2;
	add.s64 	%rd12, %rd11, %rd9;
	ld.global.u32 	%r17, [%rd12];
	add.s32 	%r18, %r17, %r16;
	cvta.to.global.u64 	%rd13, %rd3;
	add.s64 	%rd14, %rd13, %rd9;
	st.global.u32 	[%rd14], %r18;
$L__BB0_4:
	ret;

}
	// .globl	_Z13master_kernelPiS_i
.visible .entry _Z13master_kernelPiS_i(
	.param .u64 .ptr .align 1 _Z13master_kernelPiS_i_param_0,
	.param .u64 .ptr .align 1 _Z13master_kernelPiS_i_param_1,
	.param .u32 _Z13master_kernelPiS_i_param_2
)
{
	.reg .b32 	%r<3>;
	.reg .b64 	%rd<5>;

	ld.param.u64 	%rd1, [_Z13master_kernelPiS_i_param_1];
	ld.param.u32 	%r1, [_Z13master_kernelPiS_i_param_2];
	cvta.to.global.u64 	%rd2, %rd1;
	mul.wide.s32 	%rd3, %r1, 4;
	add.s64 	%rd4, %rd2, %rd3;
	mov.b32 	%r2, 1;
	st.global.u32 	[%rd4+-4], %r2;
	ret;

}
	// .globl	_Z12print_kernelv
.visible .entry _Z12print_kernelv()
{


	ret;

}


// ===== COMPILED SASS (sm_100) =====

	.target	sm_100

	.elftype	@"ET_EXEC"


//--------------------- .note.nv.tkinfo           --------------------------
	.section	.note.nv.tkinfo,"",@"SHT_NOTE"
	.sectionflags	@"SHF_NOTE_NV_TKINFO"
	.tkinfo
        /*0018*/ 	.word	0x00000002
        /*0030*/ 	.string	""
        /*0030*/ 	.string	"ptxas"
        /*0030*/ 	.string	"Cuda compilation tools, release 13.0, V13.0.88"
        /*0030*/ 	.string	"Build cuda_13.0.r13.0/compiler.36424714_0"
        /*0030*/ 	.string	"-arch sm_100 -m 64 "



//--------------------- .note.nv.cuinfo           --------------------------
	.section	.note.nv.cuinfo,"",@"SHT_NOTE"
	.sectionflags	@"SHF_NOTE_NV_CUINFO"
        /*0018*/ 	.short	0x0002
        /*001a*/ 	.short	0x0064
        /*001c*/ 	.short	0x0082
	.zero		2


//--------------------- .nv.info                  --------------------------
	.section	.nv.info,"",@"SHT_CUDA_INFO"
	.align	4


	//----- nvinfo : EIATTR_REGCOUNT
	.align		4
        /*0000*/ 	.byte	0x04, 0x2f
        /*0002*/ 	.short	(.L_2 - .L_1)
	.align		4
.L_1:
        /*0004*/ 	.word	index@(_Z14matrixAdditionPiS_S_i)
        /*0008*/ 	.word	0x00000018


	//----- nvinfo : EIATTR_FRAME_SIZE
	.align		4
.L_2:
        /*000c*/ 	.byte	0x04, 0x11
        /*000e*/ 	.short	(.L_4 - .L_3)
	.align		4
.L_3:
        /*0010*/ 	.word	index@(_Z14matrixAdditionPiS_S_i)
        /*0014*/ 	.word	0x00000008


	//----- nvinfo : EIATTR_REGCOUNT
	.align		4
.L_4:
        /*0018*/ 	.byte	0x04, 0x2f
        /*001a*/ 	.short	(.L_6 - .L_5)
	.align		4
.L_5:
        /*001c*/ 	.word	index@(_Z13master_kernelPiS_i)
        /*0020*/ 	.word	0x0000000a


	//----- nvinfo : EIATTR_FRAME_SIZE
	.align		4
.L_6:
        /*0024*/ 	.byte	0x04, 0x11
        /*0026*/ 	.short	(.L_8 - .L_7)
	.align		4
.L_7:
        /*0028*/ 	.word	index@(_Z13master_kernelPiS_i)
        /*002c*/ 	.word	0x00000000


	//----- nvinfo : EIATTR_REGCOUNT
	.align		4
.L_8:
        /*0030*/ 	.byte	0x04, 0x2f
        /*0032*/ 	.short	(.L_10 - .L_9)
	.align		4
.L_9:
        /*0034*/ 	.word	index@(_Z12print_kernelv)
        /*0038*/ 	.word	0x00000004


	//----- nvinfo : EIATTR_FRAME_SIZE
	.align		4
.L_10:
        /*003c*/ 	.byte	0x04, 0x11
        /*003e*/ 	.short	(.L_12 - .L_11)
	.align		4
.L_11:
        /*0040*/ 	.word	index@(_Z12print_kernelv)
        /*0044*/ 	.word	0x00000000


	//----- nvinfo : EIATTR_MIN_STACK_SIZE
	.align		4
.L_12:
        /*0048*/ 	.byte	0x04, 0x12
        /*004a*/ 	.short	(.L_14 - .L_13)
	.align		4
.L_13:
        /*004c*/ 	.word	index@(_Z12print_kernelv)
        /*0050*/ 	.word	0x00000000


	//----- nvinfo : EIATTR_MIN_STACK_SIZE
	.align		4
.L_14:
        /*0054*/ 	.byte	0x04, 0x12
        /*0056*/ 	.short	(.L_16 - .L_15)
	.align		4
.L_15:
        /*0058*/ 	.word	index@(_Z13master_kernelPiS_i)
        /*005c*/ 	.word	0x00000000


	//----- nvinfo : EIATTR_MIN_STACK_SIZE
	.align		4
.L_16:
        /*0060*/ 	.byte	0x04, 0x12
        /*0062*/ 	.short	(.L_18 - .L_17)
	.align		4
.L_17:
        /*0064*/ 	.word	index@(_Z14matrixAdditionPiS_S_i)
        /*0068*/ 	.word	0x00000008
.L_18:


//--------------------- .nv.compat                --------------------------
	.section	.nv.compat,"",@"SHT_CUDA_COMPAT_INFO"
	.align	4
        /*0000*/ 	.byte	0x02, 0x09, 0x00, 0x00, 0x02, 0x02, 0x01, 0x00, 0x02, 0x05, 0x05, 0x00, 0x03, 0x07, 0x01, 0x01
        /*0010*/ 	.byte	0x02, 0x03, 0x00, 0x00, 0x02, 0x06, 0x01, 0x00, 0x04, 0x0b, 0x08, 0x00, 0x09, 0x00, 0x00, 0x00
        /*0020*/ 	.byte	0x00, 0x00, 0x00, 0x00


//--------------------- .nv.info._Z12print_kernelv --------------------------
	.section	.nv.info._Z12print_kernelv,"",@"SHT_CUDA_INFO"
	.sectionflags	@""
	.align	4


	//----- nvinfo : EIATTR_CUDA_API_VERSION
	.align		4
        /*0000*/ 	.byte	0x04, 0x37
        /*0002*/ 	.short	(.L_20 - .L_19)
.L_19:
        /*0004*/ 	.word	0x00000082


	//----- nvinfo : EIATTR_SPARSE_MMA_MASK
	.align		4
.L_20:
        /*0008*/ 	.byte	0x03, 0x50
        /*000a*/ 	.short	0x0000


	//----- nvinfo : EIATTR_MAXREG_COUNT
	.align		4
        /*000c*/ 	.byte	0x03, 0x1b
        /*000e*/ 	.short	0x00ff


	//----- nvinfo : EIATTR_MERCURY_ISA_VERSION
	.align		4
        /*0010*/ 	.byte	0x03, 0x5f
        /*0012*/ 	.short	0x0101


	//----- nvinfo : EIATTR_VRC_CTA_INIT_COUNT
	.align		4
        /*0014*/ 	.byte	0x02, 0x4a
	.zero		1
	.zero		1


	//----- nvinfo : EIATTR_EXIT_INSTR_OFFSETS
	.align		4
        /*0018*/ 	.byte	0x04, 0x1c
        /*001a*/ 	.short	(.L_22 - .L_21)


	//   ....[0]....
.L_21:
        /*001c*/ 	.word	0x00000010


	//----- nvinfo : EIATTR_SW_WAR
	.align		4
.L_22:
        /*0020*/ 	.byte	0x04, 0x36
        /*0022*/ 	.short	(.L_24 - .L_23)
.L_23:
        /*0024*/ 	.word	0x00000008
.L_24:


//--------------------- .nv.info._Z13master_kernelPiS_i --------------------------
	.section	.nv.info._Z13master_kernelPiS_i,"",@"SHT_CUDA_INFO"
	.sectionflags	@""
	.align	4


	//----- nvinfo : EIATTR_CUDA_API_VERSION
	.align		4
        /*0000*/ 	.byte	0x04, 0x37
        /*0002*/ 	.short	(.L_26 - .L_25)
.L_25:
        /*0004*/ 	.word	0x00000082


	//----- nvinfo : EIATTR_KPARAM_INFO
	.align		4
.L_26:
        /*0008*/ 	.byte	0x04, 0x17
        /*000a*/ 	.short	(.L_28 - .L_27)
.L_27:
        /*000c*/ 	.word	0x00000000
        /*0010*/ 	.short	0x0002
        /*0012*/ 	.short	0x0010
        /*0014*/ 	.byte	0x00, 0xf0, 0x11, 0x00


	//----- nvinfo : EIATTR_KPARAM_INFO
	.align		4
.L_28:
        /*0018*/ 	.byte	0x04, 0x17
        /*001a*/ 	.short	(.L_30 - .L_29)
.L_29:
        /*001c*/ 	.word	0x00000000
        /*0020*/ 	.short	0x0001
        /*0022*/ 	.short	0x0008
        /*0024*/ 	.byte	0x00, 0xf5, 0x21, 0x00


	//----- nvinfo : EIATTR_KPARAM_INFO
	.align		4
.L_30:
        /*0028*/ 	.byte	0x04, 0x17
        /*002a*/ 	.short	(.L_32 - .L_31)
.L_31:
        /*002c*/ 	.word	0x00000000
        /*0030*/ 	.short	0x0000
        /*0032*/ 	.short	0x0000
        /*0034*/ 	.byte	0x00, 0xf5, 0x21, 0x00


	//----- nvinfo : EIATTR_SPARSE_MMA_MASK
	.align		4
.L_32:
        /*0038*/ 	.byte	0x03, 0x50
        /*003a*/ 	.short	0x0000


	//----- nvinfo : EIATTR_MAXREG_COUNT
	.align		4
        /*003c*/ 	.byte	0x03, 0x1b
        /*003e*/ 	.short	0x00ff


	//----- nvinfo : EIATTR_MERCURY_ISA_VERSION
	.align		4
        /*0040*/ 	.byte	0x03, 0x5f
        /*0042*/ 	.short	0x0101


	//----- nvinfo : EIATTR_VRC_CTA_INIT_COUNT
	.align		4
        /*0044*/ 	.byte	0x02, 0x4a
	.zero		1
	.zero		1


	//----- nvinfo : EIATTR_EXIT_INSTR_OFFSETS
	.align		4
        /*0048*/ 	.byte	0x04, 0x1c
        /*004a*/ 	.short	(.L_34 - .L_33)


	//   ....[0]....
.L_33:
        /*004c*/ 	.word	0x00000070


	//----- nvinfo : EIATTR_CBANK_PARAM_SIZE
	.align		4
.L_34:
        /*0050*/ 	.byte	0x03, 0x19
        /*0052*/ 	.short	0x0014


	//----- nvinfo : EIATTR_PARAM_CBANK
	.align		4
        /*0054*/ 	.byte	0x04, 0x0a
        /*0056*/ 	.short	(.L_36 - .L_35)
	.align		4
.L_35:
        /*0058*/ 	.word	index@(.nv.constant0._Z13master_kernelPiS_i)
        /*005c*/ 	.short	0x0380
        /*005e*/ 	.short	0x0014


	//----- nvinfo : EIATTR_SW_WAR
	.align		4
.L_36:
        /*0060*/ 	.byte	0x04, 0x36
        /*0062*/ 	.short	(.L_38 - .L_37)
.L_37:
        /*0064*/ 	.word	0x00000008
.L_38:


//--------------------- .nv.info._Z14matrixAdditionPiS_S_i --------------------------
	.section	.nv.info._Z14matrixAdditionPiS_S_i,"",@"SHT_CUDA_INFO"
	.sectionflags	@""
	.align	4


	//----- nvinfo : EIATTR_CUDA_API_VERSION
	.align		4
        /*0000*/ 	.byte	0x04, 0x37
        /*0002*/ 	.short	(.L_40 - .L_39)
.L_39:
        /*0004*/ 	.word	0x00000082


	//----- nvinfo : EIATTR_KPARAM_INFO
	.align		4
.L_40:
        /*0008*/ 	.byte	0x04, 0x17
        /*000a*/ 	.short	(.L_42 - .L_41)
.L_41:
        /*000c*/ 	.word	0x00000000
        /*0010*/ 	.short	0x0003
        /*0012*/ 	.short	0x0018
        /*0014*/ 	.byte	0x00, 0xf0, 0x11, 0x00


	//----- nvinfo : EIATTR_KPARAM_INFO
	.align		4
.L_42:
        /*0018*/ 	.byte	0x04, 0x17
        /*001a*/ 	.short	(.L_44 - .L_43)
.L_43:
        /*001c*/ 	.word	0x00000000
        /*0020*/ 	.short	0x0002
        /*0022*/ 	.short	0x0010
        /*0024*/ 	.byte	0x00, 0xf5, 0x21, 0x00


	//----- nvinfo : EIATTR_KPARAM_INFO
	.align		4
.L_44:
        /*0028*/ 	.byte	0x04, 0x17
        /*002a*/ 	.short	(.L_46 - .L_45)
.L_45:
        /*002c*/ 	.word	0x00000000
        /*0030*/ 	.short	0x0001
        /*0032*/ 	.short	0x0008
        /*0034*/ 	.byte	0x00, 0xf5, 0x21, 0x00


	//----- nvinfo : EIATTR_KPARAM_INFO
	.align		4
.L_46:
        /*0038*/ 	.byte	0x04, 0x17
        /*003a*/ 	.short	(.L_48 - .L_47)
.L_47:
        /*003c*/ 	.word	0x00000000
        /*0040*/ 	.short	0x0000
        /*0042*/ 	.short	0x0000
        /*0044*/ 	.byte	0x00, 0xf5, 0x21, 0x00


	//----- nvinfo : EIATTR_SPARSE_MMA_MASK
	.align		4
.L_48:
        /*0048*/ 	.byte	0x03, 0x50
        /*004a*/ 	.short	0x0000


	//----- nvinfo : EIATTR_MAXREG_COUNT
	.align		4
        /*004c*/ 	.byte	0x03, 0x1b
        /*004e*/ 	.short	0x00ff


	//----- nvinfo : EIATTR_EXTERNS
	.align		4
        /*0050*/ 	.byte	0x04, 0x0f
        /*0052*/ 	.short	(.L_50 - .L_49)


	//   ....[0]....
	.align		4
.L_49:
        /*0054*/ 	.word	index@(vprintf)


	//----- nvinfo : EIATTR_MERCURY_ISA_VERSION
	.align		4
.L_50:
        /*0058*/ 	.byte	0x03, 0x5f
        /*005a*/ 	.short	0x0101


	//----- nvinfo : EIATTR_VRC_CTA_INIT_COUNT
	.align		4
        /*005c*/ 	.byte	0x02, 0x4a
	.zero		1
	.zero		1


	//----- nvinfo : EIATTR_SYSCALL_OFFSETS
	.align		4
        /*0060*/ 	.byte	0x04, 0x46
        /*0062*/ 	.short	(.L_52 - .L_51)


	//   ....[0]....
.L_51:
        /*0064*/ 	.word	0x00000130


	//----- nvinfo : EIATTR_EXIT_INSTR_OFFSETS
	.align		4
.L_52:
        /*0068*/ 	.byte	0x04, 0x1c
        /*006a*/ 	.short	(.L_54 - .L_53)


	//   ....[0]....
.L_53:
        /*006c*/ 	.word	0x000001f0


	//   ....[1]....
        /*0070*/ 	.word	0x000002c0


	//----- nvinfo : EIATTR_CRS_STACK_SIZE
	.align		4
.L_54:
        /*0074*/ 	.byte	0x04, 0x1e
        /*0076*/ 	.short	(.L_56 - .L_55)
.L_55:
        /*0078*/ 	.word	0x00000000


	//----- nvinfo : EIATTR_CBANK_PARAM_SIZE
	.align		4
.L_56:
        /*007c*/ 	.byte	0x03, 0x19
        /*007e*/ 	.short	0x001c


	//----- nvinfo : EIATTR_PARAM_CBANK
	.align		4
        /*0080*/ 	.byte	0x04, 0x0a
        /*0082*/ 	.short	(.L_58 - .L_57)
	.align		4
.L_57:
        /*0084*/ 	.word	index@(.nv.constant0._Z14matrixAdditionPiS_S_i)
        /*0088*/ 	.short	0x0380
        /*008a*/ 	.short	0x001c


	//----- nvinfo : EIATTR_SW_WAR
	.align		4
.L_58:
        /*008c*/ 	.byte	0x04, 0x36
        /*008e*/ 	.short	(.L_60 - .L_59)
.L_59:
        /*0090*/ 	.word	0x00000008
.L_60:


//--------------------- .nv.callgraph             --------------------------
	.section	.nv.callgraph,"",@"SHT_CUDA_CALLGRAPH"
	.align	4
	.sectionentsize	8
	.align		4
        /*0000*/ 	.word	0x00000000
	.align		4
        /*0004*/ 	.word	0xffffffff
	.align		4
        /*0008*/ 	.word	index@(_Z14matrixAdditionPiS_S_i)
	.align		4
        /*000c*/ 	.word	index@(vprintf)
	.align		4
        /*0010*/ 	.word	0x00000000
	.align		4
        /*0014*/ 	.word	0xfffffffe
	.align		4
        /*0018*/ 	.word	0x00000000
	.align		4
        /*001c*/ 	.word	0xfffffffd
	.align		4
        /*0020*/ 	.word	0x00000000
	.align		4
        /*0024*/ 	.word	0xfffffffc


//--------------------- .nv.constant4             --------------------------
	.section	.nv.constant4,"a",@progbits
	.align	8
	.align		8
.nv.constant4:
        /*0000*/ 	.dword	$str
	.align		8
        /*0008*/ 	.dword	vprintf


//--------------------- .text._Z12print_kernelv   --------------------------
	.section	.text._Z12print_kernelv,"ax",@progbits
	.align	128
        .global         _Z12print_kernelv
        .type           _Z12print_kernelv,@function
        .size           _Z12print_kernelv,(.L_x_5 - _Z12print_kernelv)
        .other          _Z12print_kernelv,@"STO_CUDA_ENTRY STV_DEFAULT"
_Z12print_kernelv:
.text._Z12print_kernelv:
[----:B------:R-:W-:Y:S01]  /*0000*/  LDC R1, c[0x0][0x37c] ;  /* 0x0000df00ff017b82 */ /* 0x000fe20000000800 */
[----:B------:R-:W-:Y:S05]  /*0010*/  EXIT ;  /* 0x000000000000794d */ /* 0x000fea0003800000 */
.L_x_0:
[----:B------:R-:W-:-:S00]  /*0020*/  BRA `(.L_x_0) ;  /* 0xfffffffc00fc7947 */ /* 0x000fc0000383ffff */
[----:B------:R-:W-:-:S00]  /*0030*/  NOP ;  /* 0x0000000000007918 */ /* 0x000fc00000000000 */
        /* <DEDUP_REMOVED lines=12> */
.L_x_5:


//--------------------- .text._Z13master_kernelPiS_i --------------------------
	.section	.text._Z13master_kernelPiS_i,"ax",@progbits
	.align	128
        .global         _Z13master_kernelPiS_i
        .type           _Z13master_kernelPiS_i,@function
        .size           _Z13master_kernelPiS_i,(.L_x_6 - _Z13master_kernelPiS_i)
        .other          _Z13master_kernelPiS_i,@"STO_CUDA_ENTRY STV_DEFAULT"
_Z13master_kernelPiS_i:
.text._Z13master_kernelPiS_i:
[----:B------:R-:W-:Y:S08]  /*0000*/  LDC R1, c[0x0][0x37c] ;  /* 0x0000df00ff017b82 */ /* 0x000ff00000000800 */
[----:B------:R-:W0:Y:S01]  /*0010*/  LDC R5, c[0x0][0x390] ;  /* 0x0000e400ff057b82 */ /* 0x000e220000000800 */
[----:B------:R-:W1:Y:S01]  /*0020*/  LDCU.64 UR4, c[0x0][0x358] ;  /* 0x00006b00ff0477ac */ /* 0x000e620008000a00 */
[----:B------:R-:W-:-:S06]  /*0030*/  HFMA2 R7, -RZ, RZ, 0, 5.9604644775390625e-08 ;  /* 0x00000001ff077431 */ /* 0x000fcc00000001ff */
[----:B------:R-:W0:Y:S02]  /*0040*/  LDC.64 R2, c[0x0][0x388] ;  /* 0x0000e200ff027b82 */ /* 0x000e240000000a00 */
[----:B0-----:R-:W-:-:S05]  /*0050*/  IMAD.WIDE R2, R5, 0x4, R2 ;  /* 0x0000000405027825 */ /* 0x001fca00078e0202 */
[----:B-1----:R-:W-:Y:S01]  /*0060*/  STG.E desc[UR4][R2.64+-0x4], R7 ;  /* 0xfffffc0702007986 */ /* 0x002fe2000c101904 */
[----:B------:R-:W-:Y:S05]  /*0070*/  EXIT ;  /* 0x000000000000794d */ /* 0x000fea0003800000 */
.L_x_1:
        /* <DEDUP_REMOVED lines=16> */
.L_x_6:


//--------------------- .text._Z14matrixAdditionPiS_S_i --------------------------
	.section	.text._Z14matrixAdditionPiS_S_i,"ax",@progbits
	.align	128
        .global         _Z14matrixAdditionPiS_S_i
        .type           _Z14matrixAdditionPiS_S_i,@function
        .size           _Z14matrixAdditionPiS_S_i,(.L_x_7 - _Z14matrixAdditionPiS_S_i)
        .other          _Z14matrixAdditionPiS_S_i,@"STO_CUDA_ENTRY STV_DEFAULT"
_Z14matrixAdditionPiS_S_i:
.text._Z14matrixAdditionPiS_S_i:
[----:B------:R-:W0:Y:S01]  /*0000*/  LDC R1, c[0x0][0x37c] ;  /* 0x0000df00ff017b82 */ /* 0x000e220000000800 */
[----:B------:R-:W1:Y:S01]  /*0010*/  S2R R16, SR_TID.X ;  /* 0x0000000000107919 */ /* 0x000e620000002100 */
[----:B------:R-:W2:Y:S01]  /*0020*/  LDCU UR4, c[0x0][0x2f8] ;  /* 0x00005f00ff0477ac */ /* 0x000ea20008000800 */
[----:B0-----:R-:W-:Y:S01]  /*0030*/  VIADD R1, R1, 0xfffffff8 ;  /* 0xfffffff801017836 */ /* 0x001fe20000000000 */
[----:B------:R-:W-:Y:S01]  /*0040*/  BSSY.RECONVERGENT B6, `(.L_x_2) ;  /* 0x0000010000067945 */ /* 0x000fe20003800200 */
[----:B------:R-:W0:Y:S03]  /*0050*/  LDCU UR5, c[0x0][0x2fc] ;  /* 0x00005f80ff0577ac */ /* 0x000e260008000800 */
[----:B--2---:R-:W-:-:S05]  /*0060*/  IADD3 R6, P1, PT, R1, UR4, RZ ;  /* 0x0000000401067c10 */ /* 0x004fca000ff3e0ff */
[----:B0-----:R-:W-:Y:S01]  /*0070*/  IMAD.X R7, RZ, RZ, UR5, P1 ;  /* 0x00000005ff077e24 */ /* 0x001fe200088e06ff */
[----:B-1----:R-:W-:-:S13]  /*0080*/  ISETP.NE.AND P0, PT, R16, RZ, PT ;  /* 0x000000ff1000720c */ /* 0x002fda0003f05270 */
[----:B------:R-:W-:Y:S05]  /*0090*/  @P0 BRA `(.L_x_3) ;  /* 0x0000000000280947 */ /* 0x000fea0003800000 */
[----:B------:R-:W0:Y:S01]  /*00a0*/  S2R R8, SR_CTAID.X ;  /* 0x0000000000087919 */ /* 0x000e220000002500 */
[----:B------:R-:W-:Y:S01]  /*00b0*/  HFMA2 R9, -RZ, RZ, 0, 0 ;  /* 0x00000000ff097431 */ /* 0x000fe200000001ff */
[----:B------:R-:W-:Y:S01]  /*00c0*/  MOV R0, 0x8 ;  /* 0x0000000800007802 */ /* 0x000fe20000000f00 */
[----:B------:R-:W1:Y:S03]  /*00d0*/  LDCU.64 UR4, c[0x4][URZ] ;  /* 0x01000000ff0477ac */ /* 0x000e660008000a00 */
[----:B------:R2:W3:Y:S01]  /*00e0*/  LDC.64 R2, c[0x4][R0] ;  /* 0x0100000000027b82 */ /* 0x0004e20000000a00 */
[----:B-1----:R-:W-:Y:S01]  /*00f0*/  IMAD.U32 R4, RZ, RZ, UR4 ;  /* 0x00000004ff047e24 */ /* 0x002fe2000f8e00ff */
[----:B------:R-:W-:Y:S01]  /*0100*/  MOV R5, UR5 ;  /* 0x0000000500057c02 */ /* 0x000fe20008000f00 */
[----:B0-----:R2:W-:Y:S06]  /*0110*/  STL.64 [R1], R8 ;  /* 0x0000000801007387 */ /* 0x0015ec0000100a00 */
[----:B------:R-:W-:-:S07]  /*0120*/  LEPC R20, `(.L_x_3) ;  /* 0x000000001014794e */ /* 0x000fce0000000000 */
[----:B--23--:R-:W-:Y:S05]  /*0130*/  CALL.ABS.NOINC R2 ;  /* 0x0000000002007343 */ /* 0x00cfea0003c00000 */
.L_x_3:
[----:B------:R-:W-:Y:S05]  /*0140*/  BSYNC.RECONVERGENT B6 ;  /* 0x0000000000067941 */ /* 0x000fea0003800200 */
.L_x_2:
[----:B------:R-:W0:Y:S01]  /*0150*/  S2R R3, SR_TID.Y ;  /* 0x0000000000037919 */ /* 0x000e220000002200 */
[----:B------:R-:W0:Y:S08]  /*0160*/  LDC R0, c[0x0][0x364] ;  /* 0x0000d900ff007b82 */ /* 0x000e300000000800 */
[----:B------:R-:W0:Y:S08]  /*0170*/  S2UR UR4, SR_CTAID.Y ;  /* 0x00000000000479c3 */ /* 0x000e300000002600 */
[----:B------:R-:W1:Y:S08]  /*0180*/  S2UR UR5, SR_CTAID.X ;  /* 0x00000000000579c3 */ /* 0x000e700000002500 */
[----:B------:R-:W1:Y:S08]  /*0190*/  LDC R7, c[0x0][0x360] ;  /* 0x0000d800ff077b82 */ /* 0x000e700000000800 */
[----:B------:R-:W2:Y:S01]  /*01a0*/  LDC R9, c[0x0][0x398] ;  /* 0x0000e600ff097b82 */ /* 0x000ea20000000800 */
[----:B0-----:R-:W-:-:S02]  /*01b0*/  IMAD R0, R0, UR4, R3 ;  /* 0x0000000400007c24 */ /* 0x001fc4000f8e0203 */
[----:B-1----:R-:W-:-:S05]  /*01c0*/  IMAD R7, R7, UR5, R16 ;  /* 0x0000000507077c24 */ /* 0x002fca000f8e0210 */
[----:B------:R-:W-:-:S04]  /*01d0*/  VIMNMX R2, PT, PT, R0, R7, !PT ;  /* 0x0000000700027248 */ /* 0x000fc80007fe0100 */
[----:B--2---:R-:W-:-:S13]  /*01e0*/  ISETP.GE.AND P0, PT, R2, R9, PT ;  /* 0x000000090200720c */ /* 0x004fda0003f06270 */
[----:B------:R-:W-:Y:S05]  /*01f0*/  @P0 EXIT ;  /* 0x000000000000094d */ /* 0x000fea0003800000 */
[----:B------:R-:W0:Y:S01]  /*0200*/  LDC.64 R2, c[0x0][0x380] ;  /* 0x0000e000ff027b82 */ /* 0x000e220000000a00 */
[----:B------:R-:W1:Y:S01]  /*0210*/  LDCU.64 UR4, c[0x0][0x358] ;  /* 0x00006b00ff0477ac */ /* 0x000e620008000a00 */
[----:B------:R-:W-:-:S06]  /*0220*/  IMAD R9, R0, R9, R7 ;  /* 0x0000000900097224 */ /* 0x000fcc00078e0207 */
[----:B------:R-:W2:Y:S08]  /*0230*/  LDC.64 R4, c[0x0][0x388] ;  /* 0x0000e200ff047b82 */ /* 0x000eb00000000a00 */
[----:B------:R-:W3:Y:S01]  /*0240*/  LDC.64 R6, c[0x0][0x390] ;  /* 0x0000e400ff067b82 */ /* 0x000ee20000000a00 */
[----:B0-----:R-:W-:-:S06]  /*0250*/  IMAD.WIDE R2, R9, 0x4, R2 ;  /* 0x0000000409027825 */ /* 0x001fcc00078e0202 */
[----:B-1----:R-:W4:Y:S01]  /*0260*/  LDG.E R2, desc[UR4][R2.64] ;  /* 0x0000000402027981 */ /* 0x002f22000c1e1900 */
[----:B--2---:R-:W-:-:S06]  /*0270*/  IMAD.WIDE R4, R9, 0x4, R4 ;  /* 0x0000000409047825 */ /* 0x004fcc00078e0204 */
[----:B------:R-:W4:Y:S01]  /*0280*/  LDG.E R5, desc[UR4][R4.64] ;  /* 0x0000000404057981 */ /* 0x000f22000c1e1900 */
[----:B---3--:R-:W-:Y:S01]  /*0290*/  IMAD.WIDE R6, R9, 0x4, R6 ;  /* 0x0000000409067825 */ /* 0x008fe200078e0206 */
[----:B----4-:R-:W-:-:S05]  /*02a0*/  IADD3 R9, PT, PT, R2, R5, RZ ;  /* 0x0000000502097210 */ /* 0x010fca0007ffe0ff */
[----:B------:R-:W-:Y:S01]  /*02b0*/  STG.E desc[UR4][R6.64], R9 ;  /* 0x0000000906007986 */ /* 0x000fe2000c101904 */
[----:B------:R-:W-:Y:S05]  /*02c0*/  EXIT ;  /* 0x000000000000794d */ /* 0x000fea0003800000 */
.L_x_4:
        /* <DEDUP_REMOVED lines=11> */
.L_x_7:


//--------------------- .nv.global.init           --------------------------
	.section	.nv.global.init,"aw",@progbits
.nv.global.init:
	.type		$str,@object
	.size		$str,(.L_0 - $str)
$str:
        /*0000*/ 	.byte	0x5b, 0x4d, 0x41, 0x54, 0x5f, 0x41, 0x44, 0x44, 0x5d, 0x3a, 0x20, 0x50, 0x69, 0x6e, 0x67, 0x20
        /*0010*/ 	.byte	0x66, 0x72, 0x6f, 0x6d, 0x20, 0x62, 0x6c, 0x6f, 0x63, 0x6b, 0x20, 0x25, 0x64, 0x2c, 0x20, 0x74
        /*0020*/ 	.byte	0x68, 0x72, 0x65, 0x61, 0x64, 0x20, 0x25, 0x64, 0x0a, 0x00
.L_0:


//--------------------- .nv.shared.reserved.0     --------------------------
	.section	.nv.shared.reserved.0,"aw",@nobits
	.weak		__nv_reservedSMEM_offset_0_alias
	.size		__nv_reservedSMEM_offset_0_alias, 0, 64
	.other		__nv_reservedSMEM_offset_0_alias,@"STO_CUDA_RESERVED_SHARED STV_DEFAULT"
__nv_reservedSMEM_offset_0_alias:
	.zero		0
	.zero		64


//--------------------- .nv.constant0._Z12print_kernelv --------------------------
	.section	.nv.constant0._Z12print_kernelv,"a",@progbits
	.sectionflags	@""
	.align	4
.nv.constant0._Z12print_kernelv:
	.zero		896


//--------------------- .nv.constant0._Z13master_kernelPiS_i --------------------------
	.section	.nv.constant0._Z13master_kernelPiS_i,"a",@progbits
	.sectionflags	@""
	.align	4
.nv.constant0._Z13master_kernelPiS_i:
	.zero		916


//--------------------- .nv.constant0._Z14matrixAdditionPiS_S_i --------------------------
	.section	.nv.constant0._Z14matrixAdditionPiS_S_i,"a",@progbits
	.sectionflags	@""
	.align	4
.nv.constant0._Z14matrixAdditionPiS_S_i:
	.zero		924


//--------------------- SYMBOLS --------------------------

	.type		.nv.reservedSmem.offset0,@object
	.size		.nv.reservedSmem.offset0,0x4
	.type		vprintf,@function
